//
// Generated by NVIDIA NVVM Compiler
//
// Compiler Build ID: CL-36424714
// Cuda compilation tools, release 13.0, V13.0.88
// Based on NVVM 20.0.0
//

.version 9.0
.target sm_100
.address_size 64

	// .globl	_Z13_cuda_computePfS_S_i

.visible .entry _Z13_cuda_computePfS_S_i(
	.param .u64 .ptr .align 1 _Z13_cuda_computePfS_S_i_param_0,
	.param .u64 .ptr .align 1 _Z13_cuda_computePfS_S_i_param_1,
	.param .u64 .ptr .align 1 _Z13_cuda_computePfS_S_i_param_2,
	.param .u32 _Z13_cuda_computePfS_S_i_param_3
)
{
	.reg .pred 	%p<12>;
	.reg .b32 	%r<81>;
	.reg .b32 	%f<55>;
	.reg .b64 	%rd<48>;

	ld.param.u64 	%rd6, [_Z13_cuda_computePfS_S_i_param_0];
	ld.param.u64 	%rd7, [_Z13_cuda_computePfS_S_i_param_1];
	ld.param.u64 	%rd5, [_Z13_cuda_computePfS_S_i_param_2];
	ld.param.u32 	%r44, [_Z13_cuda_computePfS_S_i_param_3];
	cvta.to.global.u64 	%rd1, %rd7;
	cvta.to.global.u64 	%rd2, %rd6;
	mov.u32 	%r45, %ntid.x;
	mov.u32 	%r46, %ctaid.x;
	mov.u32 	%r47, %tid.x;
	mad.lo.s32 	%r1, %r45, %r46, %r47;
	mov.u32 	%r48, %ntid.y;
	mov.u32 	%r49, %ctaid.y;
	mul.lo.s32 	%r2, %r48, %r49;
	mov.u32 	%r3, %tid.y;
	add.s32 	%r50, %r2, %r3;
	max.s32 	%r51, %r1, %r50;
	setp.ge.s32 	%p1, %r51, %r44;
	setp.lt.s32 	%p2, %r44, 1;
	or.pred  	%p3, %p1, %p2;
	@%p3 bra 	$L__BB0_12;
	cvta.to.global.u64 	%rd8, %rd5;
	mul.lo.s32 	%r5, %r44, %r1;
	add.s32 	%r53, %r5, %r50;
	mul.wide.s32 	%rd9, %r53, 4;
	add.s64 	%rd3, %rd8, %rd9;
	ld.global.f32 	%f52, [%rd3];
	and.b32  	%r6, %r44, 7;
	setp.lt.u32 	%p4, %r44, 8;
	mov.b32 	%r79, 0;
	@%p4 bra 	$L__BB0_4;
	and.b32  	%r79, %r44, 2147483640;
	neg.s32 	%r77, %r79;
	add.s32 	%r54, %r3, %r44;
	add.s32 	%r76, %r54, %r2;
	shl.b32 	%r10, %r44, 3;
	shl.b32 	%r55, %r44, 1;
	add.s32 	%r75, %r50, %r55;
	mad.lo.s32 	%r74, %r44, 3, %r50;
	shl.b32 	%r56, %r44, 2;
	add.s32 	%r73, %r50, %r56;
	mad.lo.s32 	%r72, %r44, 5, %r50;
	mad.lo.s32 	%r71, %r44, 6, %r50;
	mad.lo.s32 	%r70, %r44, 7, %r50;
	add.s64 	%rd4, %rd2, 16;
	mov.u32 	%r68, %r5;
	mov.u32 	%r69, %r50;
$L__BB0_3:
	.pragma "nounroll";
	mul.wide.s32 	%rd10, %r68, 4;
	add.s64 	%rd11, %rd4, %rd10;
	ld.global.f32 	%f9, [%rd11+-16];
	mul.wide.u32 	%rd12, %r69, 4;
	add.s64 	%rd13, %rd1, %rd12;
	ld.global.f32 	%f10, [%rd13];
	fma.rn.f32 	%f11, %f9, %f10, %f52;
	st.global.f32 	[%rd3], %f11;
	ld.global.f32 	%f12, [%rd11+-12];
	mul.wide.u32 	%rd14, %r76, 4;
	add.s64 	%rd15, %rd1, %rd14;
	ld.global.f32 	%f13, [%rd15];
	fma.rn.f32 	%f14, %f12, %f13, %f11;
	st.global.f32 	[%rd3], %f14;
	ld.global.f32 	%f15, [%rd11+-8];
	mul.wide.u32 	%rd16, %r75, 4;
	add.s64 	%rd17, %rd1, %rd16;
	ld.global.f32 	%f16, [%rd17];
	fma.rn.f32 	%f17, %f15, %f16, %f14;
	st.global.f32 	[%rd3], %f17;
	ld.global.f32 	%f18, [%rd11+-4];
	mul.wide.u32 	%rd18, %r74, 4;
	add.s64 	%rd19, %rd1, %rd18;
	ld.global.f32 	%f19, [%rd19];
	fma.rn.f32 	%f20, %f18, %f19, %f17;
	st.global.f32 	[%rd3], %f20;
	ld.global.f32 	%f21, [%rd11];
	mul.wide.u32 	%rd20, %r73, 4;
	add.s64 	%rd21, %rd1, %rd20;
	ld.global.f32 	%f22, [%rd21];
	fma.rn.f32 	%f23, %f21, %f22, %f20;
	st.global.f32 	[%rd3], %f23;
	ld.global.f32 	%f24, [%rd11+4];
	mul.wide.u32 	%rd22, %r72, 4;
	add.s64 	%rd23, %rd1, %rd22;
	ld.global.f32 	%f25, [%rd23];
	fma.rn.f32 	%f26, %f24, %f25, %f23;
	st.global.f32 	[%rd3], %f26;
	ld.global.f32 	%f27, [%rd11+8];
	mul.wide.u32 	%rd24, %r71, 4;
	add.s64 	%rd25, %rd1, %rd24;
	ld.global.f32 	%f28, [%rd25];
	fma.rn.f32 	%f29, %f27, %f28, %f26;
	st.global.f32 	[%rd3], %f29;
	ld.global.f32 	%f30, [%rd11+12];
	mul.wide.u32 	%rd26, %r70, 4;
	add.s64 	%rd27, %rd1, %rd26;
	ld.global.f32 	%f31, [%rd27];
	fma.rn.f32 	%f52, %f30, %f31, %f29;
	st.global.f32 	[%rd3], %f52;
	add.s32 	%r77, %r77, 8;
	add.s32 	%r76, %r76, %r10;
	add.s32 	%r75, %r75, %r10;
	add.s32 	%r74, %r74, %r10;
	add.s32 	%r73, %r73, %r10;
	add.s32 	%r72, %r72, %r10;
	add.s32 	%r71, %r71, %r10;
	add.s32 	%r70, %r70, %r10;
	add.s32 	%r69, %r69, %r10;
	add.s32 	%r68, %r68, 8;
	setp.ne.s32 	%p5, %r77, 0;
	@%p5 bra 	$L__BB0_3;
$L__BB0_4:
	setp.eq.s32 	%p6, %r6, 0;
	@%p6 bra 	$L__BB0_12;
	and.b32  	%r38, %r44, 3;
	setp.lt.u32 	%p7, %r6, 4;
	@%p7 bra 	$L__BB0_7;
	add.s32 	%r57, %r79, %r5;
	mul.wide.s32 	%rd28, %r57, 4;
	add.s64 	%rd29, %rd2, %rd28;
	ld.global.f32 	%f32, [%rd29];
	mad.lo.s32 	%r58, %r79, %r44, %r50;
	mul.wide.u32 	%rd30, %r58, 4;
	add.s64 	%rd31, %rd1, %rd30;
	ld.global.f32 	%f33, [%rd31];
	fma.rn.f32 	%f34, %f32, %f33, %f52;
	st.global.f32 	[%rd3], %f34;
	ld.global.f32 	%f35, [%rd29+4];
	add.s32 	%r59, %r58, %r44;
	mul.wide.u32 	%rd32, %r59, 4;
	add.s64 	%rd33, %rd1, %rd32;
	ld.global.f32 	%f36, [%rd33];
	fma.rn.f32 	%f37, %f35, %f36, %f34;
	st.global.f32 	[%rd3], %f37;
	ld.global.f32 	%f38, [%rd29+8];
	add.s32 	%r60, %r59, %r44;
	mul.wide.u32 	%rd34, %r60, 4;
	add.s64 	%rd35, %rd1, %rd34;
	ld.global.f32 	%f39, [%rd35];
	fma.rn.f32 	%f40, %f38, %f39, %f37;
	st.global.f32 	[%rd3], %f40;
	ld.global.f32 	%f41, [%rd29+12];
	add.s32 	%r61, %r60, %r44;
	mul.wide.u32 	%rd36, %r61, 4;
	add.s64 	%rd37, %rd1, %rd36;
	ld.global.f32 	%f42, [%rd37];
	fma.rn.f32 	%f52, %f41, %f42, %f40;
	st.global.f32 	[%rd3], %f52;
	add.s32 	%r79, %r79, 4;
$L__BB0_7:
	setp.eq.s32 	%p8, %r38, 0;
	@%p8 bra 	$L__BB0_12;
	setp.eq.s32 	%p9, %r38, 1;
	@%p9 bra 	$L__BB0_10;
	add.s32 	%r62, %r79, %r5;
	mul.wide.s32 	%rd38, %r62, 4;
	add.s64 	%rd39, %rd2, %rd38;
	ld.global.f32 	%f43, [%rd39];
	mad.lo.s32 	%r63, %r79, %r44, %r50;
	mul.wide.u32 	%rd40, %r63, 4;
	add.s64 	%rd41, %rd1, %rd40;
	ld.global.f32 	%f44, [%rd41];
	fma.rn.f32 	%f45, %f43, %f44, %f52;
	st.global.f32 	[%rd3], %f45;
	ld.global.f32 	%f46, [%rd39+4];
	add.s32 	%r64, %r63, %r44;
	mul.wide.u32 	%rd42, %r64, 4;
	add.s64 	%rd43, %rd1, %rd42;
	ld.global.f32 	%f47, [%rd43];
	fma.rn.f32 	%f52, %f46, %f47, %f45;
	st.global.f32 	[%rd3], %f52;
	add.s32 	%r79, %r79, 2;
$L__BB0_10:
	and.b32  	%r65, %r44, 1;
	setp.eq.b32 	%p10, %r65, 1;
	not.pred 	%p11, %p10;
	@%p11 bra 	$L__BB0_12;
	add.s32 	%r66, %r79, %r5;
	mul.wide.s32 	%rd44, %r66, 4;
	add.s64 	%rd45, %rd2, %rd44;
	ld.global.f32 	%f48, [%rd45];
	mad.lo.s32 	%r67, %r79, %r44, %r50;
	mul.wide.u32 	%rd46, %r67, 4;
	add.s64 	%rd47, %rd1, %rd46;
	ld.global.f32 	%f49, [%rd47];
	fma.rn.f32 	%f50, %f48, %f49, %f52;
	st.global.f32 	[%rd3], %f50;
$L__BB0_12:
	ret;

}


// ===== COMPILED SASS (sm_100) =====

	.target	sm_100

	.elftype	@"ET_EXEC"


//--------------------- .note.nv.tkinfo           --------------------------
	.section	.note.nv.tkinfo,"",@"SHT_NOTE"
	.sectionflags	@"SHF_NOTE_NV_TKINFO"
	.tkinfo
        /*0018*/ 	.word	0x00000002
        /*0030*/ 	.string	""
        /*0030*/ 	.string	"ptxas"
        /*0030*/ 	.string	"Cuda compilation tools, release 13.0, V13.0.88"
        /*0030*/ 	.string	"Build cuda_13.0.r13.0/compiler.36424714_0"
        /*0030*/ 	.string	"-arch sm_100 -m 64 "



//--------------------- .note.nv.cuinfo           --------------------------
	.section	.note.nv.cuinfo,"",@"SHT_NOTE"
	.sectionflags	@"SHF_NOTE_NV_CUINFO"
        /*0018*/ 	.short	0x0002
        /*001a*/ 	.short	0x0064
        /*001c*/ 	.short	0x0082
	.zero		2


//--------------------- .nv.info                  --------------------------
	.section	.nv.info,"",@"SHT_CUDA_INFO"
	.align	4


	//----- nvinfo : EIATTR_REGCOUNT
	.align		4
        /*0000*/ 	.byte	0x04, 0x2f
        /*0002*/ 	.short	(.L_1 - .L_0)
	.align		4
.L_0:
        /*0004*/ 	.word	index@(_Z13_cuda_computePfS_S_i)
        /*0008*/ 	.word	0x00000020


	//----- nvinfo : EIATTR_FRAME_SIZE
	.align		4
.L_1:
        /*000c*/ 	.byte	0x04, 0x11
        /*000e*/ 	.short	(.L_3 - .L_2)
	.align		4
.L_2:
        /*0010*/ 	.word	index@(_Z13_cuda_computePfS_S_i)
        /*0014*/ 	.word	0x00000000


	//----- nvinfo : EIATTR_MIN_STACK_SIZE
	.align		4
.L_3:
        /*0018*/ 	.byte	0x04, 0x12
        /*001a*/ 	.short	(.L_5 - .L_4)
	.align		4
.L_4:
        /*001c*/ 	.word	index@(_Z13_cuda_computePfS_S_i)
        /*0020*/ 	.word	0x00000000
.L_5:


//--------------------- .nv.compat                --------------------------
	.section	.nv.compat,"",@"SHT_CUDA_COMPAT_INFO"
	.align	4
        /*0000*/ 	.byte	0x02, 0x09, 0x00, 0x00, 0x02, 0x02, 0x01, 0x00, 0x02, 0x05, 0x05, 0x00, 0x03, 0x07, 0x01, 0x01
        /*0010*/ 	.byte	0x02, 0x03, 0x00, 0x00, 0x02, 0x06, 0x01, 0x00, 0x04, 0x0b, 0x08, 0x00, 0x09, 0x00, 0x00, 0x00
        /*0020*/ 	.byte	0x00, 0x00, 0x00, 0x00


//--------------------- .nv.info._Z13_cuda_computePfS_S_i --------------------------
	.section	.nv.info._Z13_cuda_computePfS_S_i,"",@"SHT_CUDA_INFO"
	.sectionflags	@""
	.align	4


	//----- nvinfo : EIATTR_CUDA_API_VERSION
	.align		4
        /*0000*/ 	.byte	0x04, 0x37
        /*0002*/ 	.short	(.L_7 - .L_6)
.L_6:
        /*0004*/ 	.word	0x00000082


	//----- nvinfo : EIATTR_KPARAM_INFO
	.align		4
.L_7:
        /*0008*/ 	.byte	0x04, 0x17
        /*000a*/ 	.short	(.L_9 - .L_8)
.L_8:
        /*000c*/ 	.word	0x00000000
        /*0010*/ 	.short	0x0003
        /*0012*/ 	.short	0x0018
        /*0014*/ 	.byte	0x00, 0xf0, 0x11, 0x00


	//----- nvinfo : EIATTR_KPARAM_INFO
	.align		4
.L_9:
        /*0018*/ 	.byte	0x04, 0x17
        /*001a*/ 	.short	(.L_11 - .L_10)
.L_10:
        /*001c*/ 	.word	0x00000000
        /*0020*/ 	.short	0x0002
        /*0022*/ 	.short	0x0010
        /*0024*/ 	.byte	0x00, 0xf5, 0x21, 0x00


	//----- nvinfo : EIATTR_KPARAM_INFO
	.align		4
.L_11:
        /*0028*/ 	.byte	0x04, 0x17
        /*002a*/ 	.short	(.L_13 - .L_12)
.L_12:
        /*002c*/ 	.word	0x00000000
        /*0030*/ 	.short	0x0001
        /*0032*/ 	.short	0x0008
        /*0034*/ 	.byte	0x00, 0xf5, 0x21, 0x00


	//----- nvinfo : EIATTR_KPARAM_INFO
	.align		4
.L_13:
        /*0038*/ 	.byte	0x04, 0x17
        /*003a*/ 	.short	(.L_15 - .L_14)
.L_14:
        /*003c*/ 	.word	0x00000000
        /*0040*/ 	.short	0x0000
        /*0042*/ 	.short	0x0000
        /*0044*/ 	.byte	0x00, 0xf5, 0x21, 0x00


	//----- nvinfo : EIATTR_SPARSE_MMA_MASK
	.align		4
.L_15:
        /*0048*/ 	.byte	0x03, 0x50
        /*004a*/ 	.short	0x0000


	//----- nvinfo : EIATTR_MAXREG_COUNT
	.align		4
        /*004c*/ 	.byte	0x03, 0x1b
        /*004e*/ 	.short	0x00ff


	//----- nvinfo : EIATTR_MERCURY_ISA_VERSION
	.align		4
        /*0050*/ 	.byte	0x03, 0x5f
        /*0052*/ 	.short	0x0101


	//----- nvinfo : EIATTR_VRC_CTA_INIT_COUNT
	.align		4
        /*0054*/ 	.byte	0x02, 0x4a
	.zero		1
	.zero		1


	//----- nvinfo : EIATTR_EXIT_INSTR_OFFSETS
	.align		4
        /*0058*/ 	.byte	0x04, 0x1c
        /*005a*/ 	.short	(.L_17 - .L_16)


	//   ....[0]....
.L_16:
        /*005c*/ 	.word	0x000000e0


	//   ....[1]....
        /*0060*/ 	.word	0x00000600


	//   ....[2]....
        /*0064*/ 	.word	0x00000820


	//   ....[3]....
        /*0068*/ 	.word	0x00000980


	//   ....[4]....
        /*006c*/ 	.word	0x00000a30


	//----- nvinfo : EIATTR_CBANK_PARAM_SIZE
	.align		4
.L_17:
        /*0070*/ 	.byte	0x03, 0x19
        /*0072*/ 	.short	0x001c


	//----- nvinfo : EIATTR_PARAM_CBANK
	.align		4
        /*0074*/ 	.byte	0x04, 0x0a
        /*0076*/ 	.short	(.L_19 - .L_18)
	.align		4
.L_18:
        /*0078*/ 	.word	index@(.nv.constant0._Z13_cuda_computePfS_S_i)
        /*007c*/ 	.short	0x0380
        /*007e*/ 	.short	0x001c


	//----- nvinfo : EIATTR_SW_WAR
	.align		4
.L_19:
        /*0080*/ 	.byte	0x04, 0x36
        /*0082*/ 	.short	(.L_21 - .L_20)
.L_20:
        /*0084*/ 	.word	0x00000008
.L_21:


//--------------------- .nv.callgraph             --------------------------
	.section	.nv.callgraph,"",@"SHT_CUDA_CALLGRAPH"
	.align	4
	.sectionentsize	8
	.align		4
        /*0000*/ 	.word	0x00000000
	.align		4
        /*0004*/ 	.word	0xffffffff
	.align		4
        /*0008*/ 	.word	0x00000000
	.align		4
        /*000c*/ 	.word	0xfffffffe
	.align		4
        /*0010*/ 	.word	0x00000000
	.align		4
        /*0014*/ 	.word	0xfffffffd
	.align		4
        /*0018*/ 	.word	0x00000000
	.align		4
        /*001c*/ 	.word	0xfffffffc


//--------------------- .text._Z13_cuda_computePfS_S_i --------------------------
	.section	.text._Z13_cuda_computePfS_S_i,"ax",@progbits
	.align	128
        .global         _Z13_cuda_computePfS_S_i
        .type           _Z13_cuda_computePfS_S_i,@function
        .size           _Z13_cuda_computePfS_S_i,(.L_x_5 - _Z13_cuda_computePfS_S_i)
        .other          _Z13_cuda_computePfS_S_i,@"STO_CUDA_ENTRY STV_DEFAULT"
_Z13_cuda_computePfS_S_i:
.text._Z13_cuda_computePfS_S_i:
[----:B------:R-:W-:Y:S01]  /*0000*/  LDC R1, c[0x0][0x37c] ;  /* 0x0000df00ff017b82 */ /* 0x000fe20000000800 */
[----:B------:R-:W0:Y:S07]  /*0010*/  S2R R2, SR_CTAID.X ;  /* 0x0000000000027919 */ /* 0x000e2e0000002500 */
[----:B------:R-:W1:Y:S01]  /*0020*/  S2UR UR5, SR_CTAID.Y ;  /* 0x00000000000579c3 */ /* 0x000e620000002600 */
[----:B------:R-:W0:Y:S01]  /*0030*/  LDCU UR6, c[0x0][0x360] ;  /* 0x00006c00ff0677ac */ /* 0x000e220008000800 */
[----:B------:R-:W0:Y:S01]  /*0040*/  S2R R3, SR_TID.X ;  /* 0x0000000000037919 */ /* 0x000e220000002100 */
[----:B------:R-:W1:Y:S01]  /*0050*/  LDCU UR4, c[0x0][0x364] ;  /* 0x00006c80ff0477ac */ /* 0x000e620008000800 */
[----:B------:R-:W2:Y:S04]  /*0060*/  S2R R7, SR_TID.Y ;  /* 0x0000000000077919 */ /* 0x000ea80000002200 */
[----:B------:R-:W3:Y:S01]  /*0070*/  LDC R0, c[0x0][0x398] ;  /* 0x0000e600ff007b82 */ /* 0x000ee20000000800 */
[----:B-1----:R-:W-:Y:S01]  /*0080*/  UIMAD UR4, UR4, UR5, URZ ;  /* 0x00000005040472a4 */ /* 0x002fe2000f8e02ff */
[----:B---3--:R-:W-:Y:S01]  /*0090*/  ISETP.GE.AND P0, PT, R0, 0x1, PT ;  /* 0x000000010000780c */ /* 0x008fe20003f06270 */
[----:B0-----:R-:W-:-:S04]  /*00a0*/  IMAD R2, R2, UR6, R3 ;  /* 0x0000000602027c24 */ /* 0x001fc8000f8e0203 */
[----:B--2---:R-:W-:-:S04]  /*00b0*/  IADD3 R3, PT, PT, R7, UR4, RZ ;  /* 0x0000000407037c10 */ /* 0x004fc8000fffe0ff */
[----:B------:R-:W-:-:S04]  /*00c0*/  VIMNMX R5, PT, PT, R2, R3, !PT ;  /* 0x0000000302057248 */ /* 0x000fc80007fe0100 */
[----:B------:R-:W-:-:S13]  /*00d0*/  ISETP.GE.OR P0, PT, R5, R0, !P0 ;  /* 0x000000000500720c */ /* 0x000fda0004706670 */
[----:B------:R-:W-:Y:S05]  /*00e0*/  @P0 EXIT ;  /* 0x000000000000094d */ /* 0x000fea0003800000 */
[----:B------:R-:W0:Y:S01]  /*00f0*/  LDC.64 R14, c[0x0][0x390] ;  /* 0x0000e400ff0e7b82 */ /* 0x000e220000000a00 */
[----:B------:R-:W1:Y:S01]  /*0100*/  LDCU.64 UR8, c[0x0][0x358] ;  /* 0x00006b00ff0877ac */ /* 0x000e620008000a00 */
[----:B------:R-:W-:Y:S01]  /*0110*/  IMAD R2, R2, R0, RZ ;  /* 0x0000000002027224 */ /* 0x000fe200078e02ff */
[C---:B------:R-:W-:Y:S02]  /*0120*/  ISETP.GE.U32.AND P1, PT, R0.reuse, 0x8, PT ;  /* 0x000000080000780c */ /* 0x040fe40003f26070 */
[----:B------:R-:W-:Y:S02]  /*0130*/  LOP3.LUT R4, R0, 0x7, RZ, 0xc0, !PT ;  /* 0x0000000700047812 */ /* 0x000fe400078ec0ff */
[----:B------:R-:W-:Y:S02]  /*0140*/  IADD3 R5, PT, PT, R3, R2, RZ ;  /* 0x0000000203057210 */ /* 0x000fe40007ffe0ff */
[----:B------:R-:W-:-:S03]  /*0150*/  ISETP.NE.AND P0, PT, R4, RZ, PT ;  /* 0x000000ff0400720c */ /* 0x000fc60003f05270 */
[----:B0-----:R-:W-:-:S04]  /*0160*/  IMAD.WIDE R14, R5, 0x4, R14 ;  /* 0x00000004050e7825 */ /* 0x001fc800078e020e */
[----:B------:R-:W-:Y:S01]  /*0170*/  HFMA2 R5, -RZ, RZ, 0, 0 ;  /* 0x00000000ff057431 */ /* 0x000fe200000001ff */
[----:B-1----:R0:W5:Y:S01]  /*0180*/  LDG.E R12, desc[UR8][R14.64] ;  /* 0x000000080e0c7981 */ /* 0x002162000c1e1900 */
[----:B------:R-:W-:Y:S05]  /*0190*/  @!P1 BRA `(.L_x_0) ;  /* 0x0000000400189947 */ /* 0x000fea0003800000 */
[----:B------:R-:W1:Y:S01]  /*01a0*/  LDCU.64 UR6, c[0x0][0x380] ;  /* 0x00007000ff0677ac */ /* 0x000e620008000a00 */
[C---:B------:R-:W-:Y:S01]  /*01b0*/  LOP3.LUT R5, R0.reuse, 0x7ffffff8, RZ, 0xc0, !PT ;  /* 0x7ffffff800057812 */ /* 0x040fe200078ec0ff */
[C---:B------:R-:W-:Y:S01]  /*01c0*/  IMAD R9, R0.reuse, 0x3, R3 ;  /* 0x0000000300097824 */ /* 0x040fe200078e0203 */
[C---:B------:R-:W-:Y:S01]  /*01d0*/  IADD3 R8, PT, PT, R0.reuse, UR4, R7 ;  /* 0x0000000400087c10 */ /* 0x040fe2000fffe007 */
[C-C-:B------:R-:W-:Y:S01]  /*01e0*/  IMAD R13, R0.reuse, 0x5, R3.reuse ;  /* 0x00000005000d7824 */ /* 0x140fe200078e0203 */
[CC--:B------:R-:W-:Y:S01]  /*01f0*/  LEA R7, R0.reuse, R3.reuse, 0x1 ;  /* 0x0000000300077211 */ /* 0x0c0fe200078e08ff */
[C-C-:B------:R-:W-:Y:S01]  /*0200*/  IMAD R25, R0.reuse, 0x6, R3.reuse ;  /* 0x0000000600197824 */ /* 0x140fe200078e0203 */
[CC--:B------:R-:W-:Y:S01]  /*0210*/  LEA R11, R0.reuse, R3.reuse, 0x2 ;  /* 0x00000003000b7211 */ /* 0x0c0fe200078e10ff */
[----:B------:R-:W-:Y:S01]  /*0220*/  IMAD R27, R0, 0x7, R3 ;  /* 0x00000007001b7824 */ /* 0x000fe200078e0203 */
[----:B------:R-:W-:Y:S02]  /*0230*/  MOV R10, R2 ;  /* 0x00000002000a7202 */ /* 0x000fe40000000f00 */
[----:B------:R-:W-:-:S02]  /*0240*/  MOV R29, R3 ;  /* 0x00000003001d7202 */ /* 0x000fc40000000f00 */
[----:B------:R-:W-:Y:S01]  /*0250*/  IADD3 R6, PT, PT, -R5, RZ, RZ ;  /* 0x000000ff05067210 */ /* 0x000fe20007ffe1ff */
[----:B-1----:R-:W-:-:S04]  /*0260*/  UIADD3 UR5, UP0, UPT, UR6, 0x10, URZ ;  /* 0x0000001006057890 */ /* 0x002fc8000ff1e0ff */
[----:B------:R-:W-:-:S12]  /*0270*/  UIADD3.X UR6, UPT, UPT, URZ, UR7, URZ, UP0, !UPT ;  /* 0x00000007ff067290 */ /* 0x000fd800087fe4ff */
.L_x_1:
[----:B------:R-:W1:Y:S01]  /*0280*/  LDC.64 R16, c[0x0][0x388] ;  /* 0x0000e200ff107b82 */ /* 0x000e620000000a00 */
[----:B------:R-:W-:Y:S02]  /*0290*/  MOV R20, UR5 ;  /* 0x0000000500147c02 */ /* 0x000fe40008000f00 */
[----:B------:R-:W-:-:S03]  /*02a0*/  MOV R21, UR6 ;  /* 0x0000000600157c02 */ /* 0x000fc60008000f00 */
[----:B------:R-:W-:-:S05]  /*02b0*/  IMAD.WIDE R20, R10, 0x4, R20 ;  /* 0x000000040a147825 */ /* 0x000fca00078e0214 */
[----:B--2---:R-:W2:Y:S01]  /*02c0*/  LDG.E R23, desc[UR8][R20.64+-0x10] ;  /* 0xfffff00814177981 */ /* 0x004ea2000c1e1900 */
[----:B-1----:R-:W-:-:S06]  /*02d0*/  IMAD.WIDE.U32 R18, R29, 0x4, R16 ;  /* 0x000000041d127825 */ /* 0x002fcc00078e0010 */
[----:B------:R-:W2:Y:S02]  /*02e0*/  LDG.E R18, desc[UR8][R18.64] ;  /* 0x0000000812127981 */ /* 0x000ea4000c1e1900 */
[----:B--2--5:R-:W-:Y:S01]  /*02f0*/  FFMA R12, R23, R18, R12 ;  /* 0x00000012170c7223 */ /* 0x024fe2000000000c */
[----:B------:R-:W-:-:S04]  /*0300*/  IMAD.WIDE.U32 R18, R8, 0x4, R16 ;  /* 0x0000000408127825 */ /* 0x000fc800078e0010 */
[----:B------:R1:W-:Y:S04]  /*0310*/  STG.E desc[UR8][R14.64], R12 ;  /* 0x0000000c0e007986 */ /* 0x0003e8000c101908 */
[----:B------:R-:W2:Y:S04]  /*0320*/  LDG.E R22, desc[UR8][R18.64] ;  /* 0x0000000812167981 */ /* 0x000ea8000c1e1900 */
[----:B------:R-:W2:Y:S02]  /*0330*/  LDG.E R23, desc[UR8][R20.64+-0xc] ;  /* 0xfffff40814177981 */ /* 0x000ea4000c1e1900 */
[----:B--2---:R-:W-:Y:S01]  /*0340*/  FFMA R24, R23, R22, R12 ;  /* 0x0000001617187223 */ /* 0x004fe2000000000c */
[----:B------:R-:W-:-:S04]  /*0350*/  IMAD.WIDE.U32 R22, R7, 0x4, R16 ;  /* 0x0000000407167825 */ /* 0x000fc800078e0010 */
[----:B------:R2:W-:Y:S04]  /*0360*/  STG.E desc[UR8][R14.64], R24 ;  /* 0x000000180e007986 */ /* 0x0005e8000c101908 */
[----:B------:R-:W3:Y:S04]  /*0370*/  LDG.E R23, desc[UR8][R22.64] ;  /* 0x0000000816177981 */ /* 0x000ee8000c1e1900 */
[----:B------:R-:W3:Y:S02]  /*0380*/  LDG.E R26, desc[UR8][R20.64+-0x8] ;  /* 0xfffff808141a7981 */ /* 0x000ee4000c1e1900 */
[----:B---3--:R-:W-:Y:S01]  /*0390*/  FFMA R26, R26, R23, R24 ;  /* 0x000000171a1a7223 */ /* 0x008fe20000000018 */
[----:B------:R-:W-:-:S04]  /*03a0*/  IMAD.WIDE.U32 R22, R9, 0x4, R16 ;  /* 0x0000000409167825 */ /* 0x000fc800078e0010 */
[----:B------:R3:W-:Y:S04]  /*03b0*/  STG.E desc[UR8][R14.64], R26 ;  /* 0x0000001a0e007986 */ /* 0x0007e8000c101908 */
[----:B-1----:R-:W4:Y:S04]  /*03c0*/  LDG.E R12, desc[UR8][R22.64] ;  /* 0x00000008160c7981 */ /* 0x002f28000c1e1900 */
[----:B------:R-:W4:Y:S02]  /*03d0*/  LDG.E R19, desc[UR8][R20.64+-0x4] ;  /* 0xfffffc0814137981 */ /* 0x000f24000c1e1900 */
[----:B----4-:R-:W-:Y:S01]  /*03e0*/  FFMA R12, R19, R12, R26 ;  /* 0x0000000c130c7223 */ /* 0x010fe2000000001a */
[----:B------:R-:W-:-:S04]  /*03f0*/  IMAD.WIDE.U32 R18, R11, 0x4, R16 ;  /* 0x000000040b127825 */ /* 0x000fc800078e0010 */
[----:B------:R1:W-:Y:S04]  /*0400*/  STG.E desc[UR8][R14.64], R12 ;  /* 0x0000000c0e007986 */ /* 0x0003e8000c101908 */
[----:B------:R-:W4:Y:S04]  /*0410*/  LDG.E R19, desc[UR8][R18.64] ;  /* 0x0000000812137981 */ /* 0x000f28000c1e1900 */
[----:B--2---:R-:W4:Y:S02]  /*0420*/  LDG.E R24, desc[UR8][R20.64] ;  /* 0x0000000814187981 */ /* 0x004f24000c1e1900 */
[----:B----4-:R-:W-:Y:S01]  /*0430*/  FFMA R24, R24, R19, R12 ;  /* 0x0000001318187223 */ /* 0x010fe2000000000c */
[----:B------:R-:W-:-:S04]  /*0440*/  IMAD.WIDE.U32 R18, R13, 0x4, R16 ;  /* 0x000000040d127825 */ /* 0x000fc800078e0010 */
[----:B------:R2:W-:Y:S04]  /*0450*/  STG.E desc[UR8][R14.64], R24 ;  /* 0x000000180e007986 */ /* 0x0005e8000c101908 */
[----:B---3--:R-:W3:Y:S04]  /*0460*/  LDG.E R26, desc[UR8][R18.64] ;  /* 0x00000008121a7981 */ /* 0x008ee8000c1e1900 */
[----:B------:R-:W3:Y:S02]  /*0470*/  LDG.E R23, desc[UR8][R20.64+0x4] ;  /* 0x0000040814177981 */ /* 0x000ee4000c1e1900 */
[----:B---3--:R-:W-:Y:S01]  /*0480*/  FFMA R26, R23, R26, R24 ;  /* 0x0000001a171a7223 */ /* 0x008fe20000000018 */
[----:B------:R-:W-:-:S04]  /*0490*/  IMAD.WIDE.U32 R22, R25, 0x4, R16 ;  /* 0x0000000419167825 */ /* 0x000fc800078e0010 */
[----:B------:R2:W-:Y:S04]  /*04a0*/  STG.E desc[UR8][R14.64], R26 ;  /* 0x0000001a0e007986 */ /* 0x0005e8000c101908 */
[----:B------:R-:W3:Y:S04]  /*04b0*/  LDG.E R23, desc[UR8][R22.64] ;  /* 0x0000000816177981 */ /* 0x000ee8000c1e1900 */
[----:B-1----:R-:W3:Y:S01]  /*04c0*/  LDG.E R12, desc[UR8][R20.64+0x8] ;  /* 0x00000808140c7981 */ /* 0x002ee2000c1e1900 */
[----:B------:R-:W-:Y:S01]  /*04d0*/  IMAD.WIDE.U32 R16, R27, 0x4, R16 ;  /* 0x000000041b107825 */ /* 0x000fe200078e0010 */
[----:B------:R-:W-:-:S03]  /*04e0*/  IADD3 R6, PT, PT, R6, 0x8, RZ ;  /* 0x0000000806067810 */ /* 0x000fc60007ffe0ff */
[----:B---3--:R-:W-:-:S05]  /*04f0*/  FFMA R28, R12, R23, R26 ;  /* 0x000000170c1c7223 */ /* 0x008fca000000001a */
[----:B------:R2:W-:Y:S04]  /*0500*/  STG.E desc[UR8][R14.64], R28 ;  /* 0x0000001c0e007986 */ /* 0x0005e8000c101908 */
[----:B------:R-:W3:Y:S04]  /*0510*/  LDG.E R12, desc[UR8][R20.64+0xc] ;  /* 0x00000c08140c7981 */ /* 0x000ee8000c1e1900 */
[----:B------:R-:W3:Y:S01]  /*0520*/  LDG.E R17, desc[UR8][R16.64] ;  /* 0x0000000810117981 */ /* 0x000ee2000c1e1900 */
[----:B------:R-:W-:Y:S02]  /*0530*/  ISETP.NE.AND P1, PT, R6, RZ, PT ;  /* 0x000000ff0600720c */ /* 0x000fe40003f25270 */
[----:B------:R-:W-:-:S02]  /*0540*/  LEA R8, R0, R8, 0x3 ;  /* 0x0000000800087211 */ /* 0x000fc400078e18ff */
[C---:B------:R-:W-:Y:S02]  /*0550*/  LEA R7, R0.reuse, R7, 0x3 ;  /* 0x0000000700077211 */ /* 0x040fe400078e18ff */
[C---:B------:R-:W-:Y:S02]  /*0560*/  LEA R9, R0.reuse, R9, 0x3 ;  /* 0x0000000900097211 */ /* 0x040fe400078e18ff */
[C---:B------:R-:W-:Y:S02]  /*0570*/  LEA R11, R0.reuse, R11, 0x3 ;  /* 0x0000000b000b7211 */ /* 0x040fe400078e18ff */
[C---:B------:R-:W-:Y:S02]  /*0580*/  LEA R13, R0.reuse, R13, 0x3 ;  /* 0x0000000d000d7211 */ /* 0x040fe400078e18ff */
[C---:B------:R-:W-:Y:S02]  /*0590*/  LEA R25, R0.reuse, R25, 0x3 ;  /* 0x0000001900197211 */ /* 0x040fe400078e18ff */
[----:B------:R-:W-:-:S02]  /*05a0*/  LEA R27, R0, R27, 0x3 ;  /* 0x0000001b001b7211 */ /* 0x000fc400078e18ff */
[----:B------:R-:W-:Y:S02]  /*05b0*/  LEA R29, R0, R29, 0x3 ;  /* 0x0000001d001d7211 */ /* 0x000fe400078e18ff */
[----:B------:R-:W-:Y:S01]  /*05c0*/  IADD3 R10, PT, PT, R10, 0x8, RZ ;  /* 0x000000080a0a7810 */ /* 0x000fe20007ffe0ff */
[----:B---3--:R-:W-:-:S05]  /*05d0*/  FFMA R12, R12, R17, R28 ;  /* 0x000000110c0c7223 */ /* 0x008fca000000001c */
[----:B------:R2:W-:Y:S01]  /*05e0*/  STG.E desc[UR8][R14.64], R12 ;  /* 0x0000000c0e007986 */ /* 0x0005e2000c101908 */
[----:B------:R-:W-:Y:S05]  /*05f0*/  @P1 BRA `(.L_x_1) ;  /* 0xfffffffc00201947 */ /* 0x000fea000383ffff */
.L_x_0:
[----:B------:R-:W-:Y:S05]  /*0600*/  @!P0 EXIT ;  /* 0x000000000000894d */ /* 0x000fea0003800000 */
[----:B------:R-:W-:Y:S02]  /*0610*/  ISETP.GE.U32.AND P0, PT, R4, 0x4, PT ;  /* 0x000000040400780c */ /* 0x000fe40003f06070 */
[----:B------:R-:W-:-:S04]  /*0620*/  LOP3.LUT R18, R0, 0x3, RZ, 0xc0, !PT ;  /* 0x0000000300127812 */ /* 0x000fc800078ec0ff */
[----:B------:R-:W-:-:S07]  /*0630*/  ISETP.NE.AND P1, PT, R18, RZ, PT ;  /* 0x000000ff1200720c */ /* 0x000fce0003f25270 */
[----:B------:R-:W-:Y:S06]  /*0640*/  @!P0 BRA `(.L_x_2) ;  /* 0x0000000000748947 */ /* 0x000fec0003800000 */
[----:B------:R-:W1:Y:S01]  /*0650*/  LDC.64 R6, c[0x0][0x388] ;  /* 0x0000e200ff067b82 */ /* 0x000e620000000a00 */
[----:B------:R-:W-:Y:S01]  /*0660*/  IADD3 R13, PT, PT, R2, R5, RZ ;  /* 0x00000005020d7210 */ /* 0x000fe20007ffe0ff */
[----:B------:R-:W-:-:S06]  /*0670*/  IMAD R17, R5, R0, R3 ;  /* 0x0000000005117224 */ /* 0x000fcc00078e0203 */
[----:B------:R-:W3:Y:S01]  /*0680*/  LDC.64 R8, c[0x0][0x380] ;  /* 0x0000e000ff087b82 */ /* 0x000ee20000000a00 */
[----:B-1----:R-:W-:-:S06]  /*0690*/  IMAD.WIDE.U32 R10, R17, 0x4, R6 ;  /* 0x00000004110a7825 */ /* 0x002fcc00078e0006 */
[----:B------:R-:W4:Y:S01]  /*06a0*/  LDG.E R10, desc[UR8][R10.64] ;  /* 0x000000080a0a7981 */ /* 0x000f22000c1e1900 */
[----:B---3--:R-:W-:-:S05]  /*06b0*/  IMAD.WIDE R8, R13, 0x4, R8 ;  /* 0x000000040d087825 */ /* 0x008fca00078e0208 */
[----:B------:R-:W4:Y:S01]  /*06c0*/  LDG.E R13, desc[UR8][R8.64] ;  /* 0x00000008080d7981 */ /* 0x000f22000c1e1900 */
[----:B------:R-:W-:Y:S01]  /*06d0*/  IADD3 R17, PT, PT, R17, R0, RZ ;  /* 0x0000000011117210 */ /* 0x000fe20007ffe0ff */
[----:B----45:R-:W-:-:S04]  /*06e0*/  FFMA R19, R13, R10, R12 ;  /* 0x0000000a0d137223 */ /* 0x030fc8000000000c */
[C---:B--2---:R-:W-:Y:S01]  /*06f0*/  IMAD.WIDE.U32 R12, R17.reuse, 0x4, R6 ;  /* 0x00000004110c7825 */ /* 0x044fe200078e0006 */
[----:B------:R1:W-:Y:S05]  /*0700*/  STG.E desc[UR8][R14.64], R19 ;  /* 0x000000130e007986 */ /* 0x0003ea000c101908 */
[----:B------:R-:W2:Y:S04]  /*0710*/  LDG.E R12, desc[UR8][R12.64] ;  /* 0x000000080c0c7981 */ /* 0x000ea8000c1e1900 */
[----:B------:R-:W2:Y:S01]  /*0720*/  LDG.E R4, desc[UR8][R8.64+0x4] ;  /* 0x0000040808047981 */ /* 0x000ea2000c1e1900 */
[----:B------:R-:W-:-:S05]  /*0730*/  IADD3 R23, PT, PT, R17, R0, RZ ;  /* 0x0000000011177210 */ /* 0x000fca0007ffe0ff */
[----:B------:R-:W-:-:S04]  /*0740*/  IMAD.WIDE.U32 R16, R23, 0x4, R6 ;  /* 0x0000000417107825 */ /* 0x000fc800078e0006 */
[----:B--2---:R-:W-:-:S05]  /*0750*/  FFMA R21, R4, R12, R19 ;  /* 0x0000000c04157223 */ /* 0x004fca0000000013 */
[----:B------:R1:W-:Y:S04]  /*0760*/  STG.E desc[UR8][R14.64], R21 ;  /* 0x000000150e007986 */ /* 0x0003e8000c101908 */
        /* <DEDUP_REMOVED lines=8> */
[----:B------:R-:W-:Y:S01]  /*07f0*/  IADD3 R5, PT, PT, R5, 0x4, RZ ;  /* 0x0000000405057810 */ /* 0x000fe20007ffe0ff */
[----:B--2---:R-:W-:-:S05]  /*0800*/  FFMA R12, R12, R6, R11 ;  /* 0x000000060c0c7223 */ /* 0x004fca000000000b */
[----:B------:R1:W-:Y:S02]  /*0810*/  STG.E desc[UR8][R14.64], R12 ;  /* 0x0000000c0e007986 */ /* 0x0003e4000c101908 */
.L_x_2:
[----:B------:R-:W-:Y:S05]  /*0820*/  @!P1 EXIT ;  /* 0x000000000000994d */ /* 0x000fea0003800000 */
[----:B------:R-:W-:Y:S02]  /*0830*/  ISETP.NE.AND P0, PT, R18, 0x1, PT ;  /* 0x000000011200780c */ /* 0x000fe40003f05270 */
[----:B------:R-:W-:-:S04]  /*0840*/  LOP3.LUT R4, R0, 0x1, RZ, 0xc0, !PT ;  /* 0x0000000100047812 */ /* 0x000fc800078ec0ff */
[----:B------:R-:W-:-:S07]  /*0850*/  ISETP.NE.U32.AND P1, PT, R4, 0x1, PT ;  /* 0x000000010400780c */ /* 0x000fce0003f25070 */
        /* <DEDUP_REMOVED lines=9> */
[----:B------:R-:W-:-:S05]  /*08f0*/  IADD3 R17, PT, PT, R17, R0, RZ ;  /* 0x0000000011117210 */ /* 0x000fca0007ffe0ff */
[----:B------:R-:W-:-:S04]  /*0900*/  IMAD.WIDE.U32 R6, R17, 0x4, R6 ;  /* 0x0000000411067825 */ /* 0x000fc800078e0006 */
[----:B----45:R-:W-:-:S05]  /*0910*/  FFMA R13, R13, R10, R12 ;  /* 0x0000000a0d0d7223 */ /* 0x030fca000000000c */
[----:B------:R3:W-:Y:S04]  /*0920*/  STG.E desc[UR8][R14.64], R13 ;  /* 0x0000000d0e007986 */ /* 0x0007e8000c101908 */
[----:B--2---:R-:W2:Y:S04]  /*0930*/  LDG.E R12, desc[UR8][R8.64+0x4] ;  /* 0x00000408080c7981 */ /* 0x004ea8000c1e1900 */
[----:B------:R-:W2:Y:S01]  /*0940*/  LDG.E R6, desc[UR8][R6.64] ;  /* 0x0000000806067981 */ /* 0x000ea2000c1e1900 */
[----:B------:R-:W-:Y:S01]  /*0950*/  IADD3 R5, PT, PT, R5, 0x2, RZ ;  /* 0x0000000205057810 */ /* 0x000fe20007ffe0ff */
[----:B--2---:R-:W-:-:S05]  /*0960*/  FFMA R12, R12, R6, R13 ;  /* 0x000000060c0c7223 */ /* 0x004fca000000000d */
[----:B------:R3:W-:Y:S02]  /*0970*/  STG.E desc[UR8][R14.64], R12 ;  /* 0x0000000c0e007986 */ /* 0x0007e4000c101908 */
.L_x_3:
[----:B------:R-:W-:Y:S05]  /*0980*/  @P1 EXIT ;  /* 0x000000000000194d */ /* 0x000fea0003800000 */
[----:B------:R-:W4:Y:S01]  /*0990*/  LDC.64 R6, c[0x0][0x380] ;  /* 0x0000e000ff067b82 */ /* 0x000f220000000a00 */
[----:B-1----:R-:W-:Y:S01]  /*09a0*/  IADD3 R11, PT, PT, R2, R5, RZ ;  /* 0x00000005020b7210 */ /* 0x002fe20007ffe0ff */
[----:B------:R-:W-:-:S06]  /*09b0*/  IMAD R5, R5, R0, R3 ;  /* 0x0000000005057224 */ /* 0x000fcc00078e0203 */
[----:B------:R-:W1:Y:S01]  /*09c0*/  LDC.64 R8, c[0x0][0x388] ;  /* 0x0000e200ff087b82 */ /* 0x000e620000000a00 */
[----:B----4-:R-:W-:-:S06]  /*09d0*/  IMAD.WIDE R2, R11, 0x4, R6 ;  /* 0x000000040b027825 */ /* 0x010fcc00078e0206 */
[----:B------:R-:W4:Y:S01]  /*09e0*/  LDG.E R3, desc[UR8][R2.64] ;  /* 0x0000000802037981 */ /* 0x000f22000c1e1900 */
[----:B-1----:R-:W-:-:S06]  /*09f0*/  IMAD.WIDE.U32 R4, R5, 0x4, R8 ;  /* 0x0000000405047825 */ /* 0x002fcc00078e0008 */
[----:B------:R-:W4:Y:S02]  /*0a00*/  LDG.E R4, desc[UR8][R4.64] ;  /* 0x0000000804047981 */ /* 0x000f24000c1e1900 */
[----:B----45:R-:W-:-:S05]  /*0a10*/  FFMA R7, R3, R4, R12 ;  /* 0x0000000403077223 */ /* 0x030fca000000000c */
[----:B------:R-:W-:Y:S01]  /*0a20*/  STG.E desc[UR8][R14.64], R7 ;  /* 0x000000070e007986 */ /* 0x000fe2000c101908 */
[----:B------:R-:W-:Y:S05]  /*0a30*/  EXIT ;  /* 0x000000000000794d */ /* 0x000fea0003800000 */
.L_x_4:
[----:B------:R-:W-:-:S00]  /*0a40*/  BRA `(.L_x_4) ;  /* 0xfffffffc00fc7947 */ /* 0x000fc0000383ffff */
[----:B------:R-:W-:-:S00]  /*0a50*/  NOP ;  /* 0x0000000000007918 */ /* 0x000fc00000000000 */
        /* <DEDUP_REMOVED lines=10> */
.L_x_5:


//--------------------- .nv.shared.reserved.0     --------------------------
	.section	.nv.shared.reserved.0,"aw",@nobits
	.weak		__nv_reservedSMEM_offset_0_alias
	.size		__nv_reservedSMEM_offset_0_alias, 0, 64
	.other		__nv_reservedSMEM_offset_0_alias,@"STO_CUDA_RESERVED_SHARED STV_DEFAULT"
__nv_reservedSMEM_offset_0_alias:
	.zero		0
	.zero		64


//--------------------- .nv.constant0._Z13_cuda_computePfS_S_i --------------------------
	.section	.nv.constant0._Z13_cuda_computePfS_S_i,"a",@progbits
	.sectionflags	@""
	.align	4
.nv.constant0._Z13_cuda_computePfS_S_i:
	.zero		924


//--------------------- SYMBOLS --------------------------

	.type		.nv.reservedSmem.offset0,@object
	.size		.nv.reservedSmem.offset0,0x4
